//
// Generated by NVIDIA NVVM Compiler
//
// Compiler Build ID: CL-36424714
// Cuda compilation tools, release 13.0, V13.0.88
// Based on NVVM 20.0.0
//

.version 9.0
.target sm_100
.address_size 64

	// .globl	_Z9sumMatrixPfS_S_ii

.visible .entry _Z9sumMatrixPfS_S_ii(
	.param .u64 .ptr .align 1 _Z9sumMatrixPfS_S_ii_param_0,
	.param .u64 .ptr .align 1 _Z9sumMatrixPfS_S_ii_param_1,
	.param .u64 .ptr .align 1 _Z9sumMatrixPfS_S_ii_param_2,
	.param .u32 _Z9sumMatrixPfS_S_ii_param_3,
	.param .u32 _Z9sumMatrixPfS_S_ii_param_4
)
{
	.reg .pred 	%p<4>;
	.reg .b32 	%r<12>;
	.reg .b32 	%f<4>;
	.reg .b64 	%rd<11>;

	ld.param.u64 	%rd1, [_Z9sumMatrixPfS_S_ii_param_0];
	ld.param.u64 	%rd2, [_Z9sumMatrixPfS_S_ii_param_1];
	ld.param.u64 	%rd3, [_Z9sumMatrixPfS_S_ii_param_2];
	ld.param.u32 	%r2, [_Z9sumMatrixPfS_S_ii_param_3];
	ld.param.u32 	%r3, [_Z9sumMatrixPfS_S_ii_param_4];
	mov.u32 	%r4, %ctaid.y;
	mov.u32 	%r5, %ntid.y;
	mov.u32 	%r6, %tid.y;
	mad.lo.s32 	%r7, %r4, %r5, %r6;
	mov.u32 	%r8, %ctaid.x;
	mov.u32 	%r9, %ntid.x;
	mov.u32 	%r10, %tid.x;
	mad.lo.s32 	%r11, %r8, %r9, %r10;
	mad.lo.s32 	%r1, %r2, %r11, %r7;
	setp.ge.s32 	%p1, %r7, %r2;
	setp.ge.s32 	%p2, %r11, %r3;
	or.pred  	%p3, %p1, %p2;
	@%p3 bra 	$L__BB0_2;
	cvta.to.global.u64 	%rd4, %rd1;
	cvta.to.global.u64 	%rd5, %rd2;
	cvta.to.global.u64 	%rd6, %rd3;
	mul.wide.s32 	%rd7, %r1, 4;
	add.s64 	%rd8, %rd4, %rd7;
	ld.global.f32 	%f1, [%rd8];
	add.s64 	%rd9, %rd5, %rd7;
	ld.global.f32 	%f2, [%rd9];
	add.f32 	%f3, %f1, %f2;
	add.s64 	%rd10, %rd6, %rd7;
	st.global.f32 	[%rd10], %f3;
$L__BB0_2:
	ret;

}


// ===== COMPILED SASS (sm_100) =====

	.target	sm_100

	.elftype	@"ET_EXEC"


//--------------------- .note.nv.tkinfo           --------------------------
	.section	.note.nv.tkinfo,"",@"SHT_NOTE"
	.sectionflags	@"SHF_NOTE_NV_TKINFO"
	.tkinfo
        /*0018*/ 	.word	0x00000002
        /*0030*/ 	.string	""
        /*0030*/ 	.string	"ptxas"
        /*0030*/ 	.string	"Cuda compilation tools, release 13.0, V13.0.88"
        /*0030*/ 	.string	"Build cuda_13.0.r13.0/compiler.36424714_0"
        /*0030*/ 	.string	"-arch sm_100 -m 64 "



//--------------------- .note.nv.cuinfo           --------------------------
	.section	.note.nv.cuinfo,"",@"SHT_NOTE"
	.sectionflags	@"SHF_NOTE_NV_CUINFO"
        /*0018*/ 	.short	0x0002
        /*001a*/ 	.short	0x0064
        /*001c*/ 	.short	0x0082
	.zero		2


//--------------------- .nv.info                  --------------------------
	.section	.nv.info,"",@"SHT_CUDA_INFO"
	.align	4


	//----- nvinfo : EIATTR_REGCOUNT
	.align		4
        /*0000*/ 	.byte	0x04, 0x2f
        /*0002*/ 	.short	(.L_1 - .L_0)
	.align		4
.L_0:
        /*0004*/ 	.word	index@(_Z9sumMatrixPfS_S_ii)
        /*0008*/ 	.word	0x0000000c


	//----- nvinfo : EIATTR_FRAME_SIZE
	.align		4
.L_1:
        /*000c*/ 	.byte	0x04, 0x11
        /*000e*/ 	.short	(.L_3 - .L_2)
	.align		4
.L_2:
        /*0010*/ 	.word	index@(_Z9sumMatrixPfS_S_ii)
        /*0014*/ 	.word	0x00000000


	//----- nvinfo : EIATTR_MIN_STACK_SIZE
	.align		4
.L_3:
        /*0018*/ 	.byte	0x04, 0x12
        /*001a*/ 	.short	(.L_5 - .L_4)
	.align		4
.L_4:
        /*001c*/ 	.word	index@(_Z9sumMatrixPfS_S_ii)
        /*0020*/ 	.word	0x00000000
.L_5:


//--------------------- .nv.compat                --------------------------
	.section	.nv.compat,"",@"SHT_CUDA_COMPAT_INFO"
	.align	4
        /*0000*/ 	.byte	0x02, 0x09, 0x00, 0x00, 0x02, 0x02, 0x01, 0x00, 0x02, 0x05, 0x05, 0x00, 0x03, 0x07, 0x01, 0x01
        /*0010*/ 	.byte	0x02, 0x03, 0x00, 0x00, 0x02, 0x06, 0x01, 0x00, 0x04, 0x0b, 0x08, 0x00, 0x09, 0x00, 0x00, 0x00
        /*0020*/ 	.byte	0x00, 0x00, 0x00, 0x00


//--------------------- .nv.info._Z9sumMatrixPfS_S_ii --------------------------
	.section	.nv.info._Z9sumMatrixPfS_S_ii,"",@"SHT_CUDA_INFO"
	.sectionflags	@""
	.align	4


	//----- nvinfo : EIATTR_CUDA_API_VERSION
	.align		4
        /*0000*/ 	.byte	0x04, 0x37
        /*0002*/ 	.short	(.L_7 - .L_6)
.L_6:
        /*0004*/ 	.word	0x00000082


	//----- nvinfo : EIATTR_KPARAM_INFO
	.align		4
.L_7:
        /*0008*/ 	.byte	0x04, 0x17
        /*000a*/ 	.short	(.L_9 - .L_8)
.L_8:
        /*000c*/ 	.word	0x00000000
        /*0010*/ 	.short	0x0004
        /*0012*/ 	.short	0x001c
        /*0014*/ 	.byte	0x00, 0xf0, 0x11, 0x00


	//----- nvinfo : EIATTR_KPARAM_INFO
	.align		4
.L_9:
        /*0018*/ 	.byte	0x04, 0x17
        /*001a*/ 	.short	(.L_11 - .L_10)
.L_10:
        /*001c*/ 	.word	0x00000000
        /*0020*/ 	.short	0x0003
        /*0022*/ 	.short	0x0018
        /*0024*/ 	.byte	0x00, 0xf0, 0x11, 0x00


	//----- nvinfo : EIATTR_KPARAM_INFO
	.align		4
.L_11:
        /*0028*/ 	.byte	0x04, 0x17
        /*002a*/ 	.short	(.L_13 - .L_12)
.L_12:
        /*002c*/ 	.word	0x00000000
        /*0030*/ 	.short	0x0002
        /*0032*/ 	.short	0x0010
        /*0034*/ 	.byte	0x00, 0xf5, 0x21, 0x00


	//----- nvinfo : EIATTR_KPARAM_INFO
	.align		4
.L_13:
        /*0038*/ 	.byte	0x04, 0x17
        /*003a*/ 	.short	(.L_15 - .L_14)
.L_14:
        /*003c*/ 	.word	0x00000000
        /*0040*/ 	.short	0x0001
        /*0042*/ 	.short	0x0008
        /*0044*/ 	.byte	0x00, 0xf5, 0x21, 0x00


	//----- nvinfo : EIATTR_KPARAM_INFO
	.align		4
.L_15:
        /*0048*/ 	.byte	0x04, 0x17
        /*004a*/ 	.short	(.L_17 - .L_16)
.L_16:
        /*004c*/ 	.word	0x00000000
        /*0050*/ 	.short	0x0000
        /*0052*/ 	.short	0x0000
        /*0054*/ 	.byte	0x00, 0xf5, 0x21, 0x00


	//----- nvinfo : EIATTR_SPARSE_MMA_MASK
	.align		4
.L_17:
        /*0058*/ 	.byte	0x03, 0x50
        /*005a*/ 	.short	0x0000


	//----- nvinfo : EIATTR_MAXREG_COUNT
	.align		4
        /*005c*/ 	.byte	0x03, 0x1b
        /*005e*/ 	.short	0x00ff


	//----- nvinfo : EIATTR_MERCURY_ISA_VERSION
	.align		4
        /*0060*/ 	.byte	0x03, 0x5f
        /*0062*/ 	.short	0x0101


	//----- nvinfo : EIATTR_VRC_CTA_INIT_COUNT
	.align		4
        /*0064*/ 	.byte	0x02, 0x4a
	.zero		1
	.zero		1


	//----- nvinfo : EIATTR_EXIT_INSTR_OFFSETS
	.align		4
        /*0068*/ 	.byte	0x04, 0x1c
        /*006a*/ 	.short	(.L_19 - .L_18)


	//   ....[0]....
.L_18:
        /*006c*/ 	.word	0x000000d0


	//   ....[1]....
        /*0070*/ 	.word	0x00000190


	//----- nvinfo : EIATTR_CBANK_PARAM_SIZE
	.align		4
.L_19:
        /*0074*/ 	.byte	0x03, 0x19
        /*0076*/ 	.short	0x0020


	//----- nvinfo : EIATTR_PARAM_CBANK
	.align		4
        /*0078*/ 	.byte	0x04, 0x0a
        /*007a*/ 	.short	(.L_21 - .L_20)
	.align		4
.L_20:
        /*007c*/ 	.word	index@(.nv.constant0._Z9sumMatrixPfS_S_ii)
        /*0080*/ 	.short	0x0380
        /*0082*/ 	.short	0x0020


	//----- nvinfo : EIATTR_SW_WAR
	.align		4
.L_21:
        /*0084*/ 	.byte	0x04, 0x36
        /*0086*/ 	.short	(.L_23 - .L_22)
.L_22:
        /*0088*/ 	.word	0x00000008
.L_23:


//--------------------- .nv.callgraph             --------------------------
	.section	.nv.callgraph,"",@"SHT_CUDA_CALLGRAPH"
	.align	4
	.sectionentsize	8
	.align		4
        /*0000*/ 	.word	0x00000000
	.align		4
        /*0004*/ 	.word	0xffffffff
	.align		4
        /*0008*/ 	.word	0x00000000
	.align		4
        /*000c*/ 	.word	0xfffffffe
	.align		4
        /*0010*/ 	.word	0x00000000
	.align		4
        /*0014*/ 	.word	0xfffffffd
	.align		4
        /*0018*/ 	.word	0x00000000
	.align		4
        /*001c*/ 	.word	0xfffffffc


//--------------------- .text._Z9sumMatrixPfS_S_ii --------------------------
	.section	.text._Z9sumMatrixPfS_S_ii,"ax",@progbits
	.align	128
        .global         _Z9sumMatrixPfS_S_ii
        .type           _Z9sumMatrixPfS_S_ii,@function
        .size           _Z9sumMatrixPfS_S_ii,(.L_x_1 - _Z9sumMatrixPfS_S_ii)
        .other          _Z9sumMatrixPfS_S_ii,@"STO_CUDA_ENTRY STV_DEFAULT"
_Z9sumMatrixPfS_S_ii:
.text._Z9sumMatrixPfS_S_ii:
[----:B------:R-:W-:Y:S01]  /*0000*/  LDC R1, c[0x0][0x37c] ;  /* 0x0000df00ff017b82 */ /* 0x000fe20000000800 */
[----:B------:R-:W0:Y:S07]  /*0010*/  S2R R2, SR_TID.X ;  /* 0x0000000000027919 */ /* 0x000e2e0000002100 */
[----:B------:R-:W1:Y:S01]  /*0020*/  LDC R0, c[0x0][0x364] ;  /* 0x0000d900ff007b82 */ /* 0x000e620000000800 */
[----:B------:R-:W2:Y:S01]  /*0030*/  LDCU.64 UR6, c[0x0][0x398] ;  /* 0x00007300ff0677ac */ /* 0x000ea20008000a00 */
[----:B------:R-:W1:Y:S06]  /*0040*/  S2R R5, SR_TID.Y ;  /* 0x0000000000057919 */ /* 0x000e6c0000002200 */
[----:B------:R-:W0:Y:S08]  /*0050*/  S2UR UR5, SR_CTAID.X ;  /* 0x00000000000579c3 */ /* 0x000e300000002500 */
[----:B------:R-:W0:Y:S08]  /*0060*/  LDC R3, c[0x0][0x360] ;  /* 0x0000d800ff037b82 */ /* 0x000e300000000800 */
[----:B------:R-:W1:Y:S01]  /*0070*/  S2UR UR4, SR_CTAID.Y ;  /* 0x00000000000479c3 */ /* 0x000e620000002600 */
[----:B0-----:R-:W-:-:S05]  /*0080*/  IMAD R3, R3, UR5, R2 ;  /* 0x0000000503037c24 */ /* 0x001fca000f8e0202 */
[----:B--2---:R-:W-:Y:S01]  /*0090*/  ISETP.GE.AND P0, PT, R3, UR7, PT ;  /* 0x0000000703007c0c */ /* 0x004fe2000bf06270 */
[----:B-1----:R-:W-:-:S04]  /*00a0*/  IMAD R0, R0, UR4, R5 ;  /* 0x0000000400007c24 */ /* 0x002fc8000f8e0205 */
[----:B------:R-:W-:Y:S01]  /*00b0*/  IMAD R9, R3, UR6, R0 ;  /* 0x0000000603097c24 */ /* 0x000fe2000f8e0200 */
[----:B------:R-:W-:-:S13]  /*00c0*/  ISETP.GE.OR P0, PT, R0, UR6, P0 ;  /* 0x0000000600007c0c */ /* 0x000fda0008706670 */
[----:B------:R-:W-:Y:S05]  /*00d0*/  @P0 EXIT ;  /* 0x000000000000094d */ /* 0x000fea0003800000 */
[----:B------:R-:W0:Y:S01]  /*00e0*/  LDC.64 R2, c[0x0][0x380] ;  /* 0x0000e000ff027b82 */ /* 0x000e220000000a00 */
[----:B------:R-:W1:Y:S07]  /*00f0*/  LDCU.64 UR4, c[0x0][0x358] ;  /* 0x00006b00ff0477ac */ /* 0x000e6e0008000a00 */
[----:B------:R-:W2:Y:S08]  /*0100*/  LDC.64 R4, c[0x0][0x388] ;  /* 0x0000e200ff047b82 */ /* 0x000eb00000000a00 */
[----:B------:R-:W3:Y:S01]  /*0110*/  LDC.64 R6, c[0x0][0x390] ;  /* 0x0000e400ff067b82 */ /* 0x000ee20000000a00 */
[----:B0-----:R-:W-:-:S06]  /*0120*/  IMAD.WIDE R2, R9, 0x4, R2 ;  /* 0x0000000409027825 */ /* 0x001fcc00078e0202 */
[----:B-1----:R-:W4:Y:S01]  /*0130*/  LDG.E R2, desc[UR4][R2.64] ;  /* 0x0000000402027981 */ /* 0x002f22000c1e1900 */
[----:B--2---:R-:W-:-:S06]  /*0140*/  IMAD.WIDE R4, R9, 0x4, R4 ;  /* 0x0000000409047825 */ /* 0x004fcc00078e0204 */
[----:B------:R-:W4:Y:S01]  /*0150*/  LDG.E R5, desc[UR4][R4.64] ;  /* 0x0000000404057981 */ /* 0x000f22000c1e1900 */
[----:B---3--:R-:W-:-:S04]  /*0160*/  IMAD.WIDE R6, R9, 0x4, R6 ;  /* 0x0000000409067825 */ /* 0x008fc800078e0206 */
[----:B----4-:R-:W-:-:S05]  /*0170*/  FADD R9, R2, R5 ;  /* 0x0000000502097221 */ /* 0x010fca0000000000 */
[----:B------:R-:W-:Y:S01]  /*0180*/  STG.E desc[UR4][R6.64], R9 ;  /* 0x0000000906007986 */ /* 0x000fe2000c101904 */
[----:B------:R-:W-:Y:S05]  /*0190*/  EXIT ;  /* 0x000000000000794d */ /* 0x000fea0003800000 */
.L_x_0:
[----:B------:R-:W-:-:S00]  /*01a0*/  BRA `(.L_x_0) ;  /* 0xfffffffc00fc7947 */ /* 0x000fc0000383ffff */
[----:B------:R-:W-:-:S00]  /*01b0*/  NOP ;  /* 0x0000000000007918 */ /* 0x000fc00000000000 */
        /* <DEDUP_REMOVED lines=12> */
.L_x_1:


//--------------------- .nv.shared.reserved.0     --------------------------
	.section	.nv.shared.reserved.0,"aw",@nobits
	.weak		__nv_reservedSMEM_offset_0_alias
	.size		__nv_reservedSMEM_offset_0_alias, 0, 64
	.other		__nv_reservedSMEM_offset_0_alias,@"STO_CUDA_RESERVED_SHARED STV_DEFAULT"
__nv_reservedSMEM_offset_0_alias:
	.zero		0
	.zero		64


//--------------------- .nv.constant0._Z9sumMatrixPfS_S_ii --------------------------
	.section	.nv.constant0._Z9sumMatrixPfS_S_ii,"a",@progbits
	.sectionflags	@""
	.align	4
.nv.constant0._Z9sumMatrixPfS_S_ii:
	.zero		928


//--------------------- SYMBOLS --------------------------

	.type		.nv.reservedSmem.offset0,@object
	.size		.nv.reservedSmem.offset0,0x4
